//
// Generated by NVIDIA NVVM Compiler
//
// Compiler Build ID: CL-36424714
// Cuda compilation tools, release 13.0, V13.0.88
// Based on NVVM 20.0.0
//

.version 9.0
.target sm_100
.address_size 64

	// .globl	_Z9helloCudav
.extern .func  (.param .b32 func_retval0) vprintf
(
	.param .b64 vprintf_param_0,
	.param .b64 vprintf_param_1
)
;
.global .align 1 .b8 $str[12] = {104, 101, 108, 108, 111, 32, 71, 80, 85, 33, 10};

.visible .entry _Z9helloCudav()
{
	.reg .b32 	%r<3>;
	.reg .b64 	%rd<3>;

	mov.u64 	%rd1, $str;
	cvta.global.u64 	%rd2, %rd1;
	{ // callseq 0, 0
	.param .b64 param0;
	st.param.b64 	[param0], %rd2;
	.param .b64 param1;
	st.param.b64 	[param1], 0;
	.param .b32 retval0;
	call.uni (retval0), 
	vprintf, 
	(
	param0, 
	param1
	);
	ld.param.b32 	%r1, [retval0];
	} // callseq 0
	ret;

}


// ===== COMPILED SASS (sm_100) =====

	.target	sm_100

	.elftype	@"ET_EXEC"


//--------------------- .note.nv.tkinfo           --------------------------
	.section	.note.nv.tkinfo,"",@"SHT_NOTE"
	.sectionflags	@"SHF_NOTE_NV_TKINFO"
	.tkinfo
        /*0018*/ 	.word	0x00000002
        /*0030*/ 	.string	""
        /*0030*/ 	.string	"ptxas"
        /*0030*/ 	.string	"Cuda compilation tools, release 13.0, V13.0.88"
        /*0030*/ 	.string	"Build cuda_13.0.r13.0/compiler.36424714_0"
        /*0030*/ 	.string	"-arch sm_100 -m 64 "



//--------------------- .note.nv.cuinfo           --------------------------
	.section	.note.nv.cuinfo,"",@"SHT_NOTE"
	.sectionflags	@"SHF_NOTE_NV_CUINFO"
        /*0018*/ 	.short	0x0002
        /*001a*/ 	.short	0x0064
        /*001c*/ 	.short	0x0082
	.zero		2


//--------------------- .nv.info                  --------------------------
	.section	.nv.info,"",@"SHT_CUDA_INFO"
	.align	4


	//----- nvinfo : EIATTR_REGCOUNT
	.align		4
        /*0000*/ 	.byte	0x04, 0x2f
        /*0002*/ 	.short	(.L_2 - .L_1)
	.align		4
.L_1:
        /*0004*/ 	.word	index@(_Z9helloCudav)
        /*0008*/ 	.word	0x00000018


	//----- nvinfo : EIATTR_FRAME_SIZE
	.align		4
.L_2:
        /*000c*/ 	.byte	0x04, 0x11
        /*000e*/ 	.short	(.L_4 - .L_3)
	.align		4
.L_3:
        /*0010*/ 	.word	index@(_Z9helloCudav)
        /*0014*/ 	.word	0x00000000


	//----- nvinfo : EIATTR_MIN_STACK_SIZE
	.align		4
.L_4:
        /*0018*/ 	.byte	0x04, 0x12
        /*001a*/ 	.short	(.L_6 - .L_5)
	.align		4
.L_5:
        /*001c*/ 	.word	index@(_Z9helloCudav)
        /*0020*/ 	.word	0x00000000
.L_6:


//--------------------- .nv.compat                --------------------------
	.section	.nv.compat,"",@"SHT_CUDA_COMPAT_INFO"
	.align	4
        /*0000*/ 	.byte	0x02, 0x09, 0x00, 0x00, 0x02, 0x02, 0x01, 0x00, 0x02, 0x05, 0x05, 0x00, 0x03, 0x07, 0x01, 0x01
        /*0010*/ 	.byte	0x02, 0x03, 0x00, 0x00, 0x02, 0x06, 0x01, 0x00, 0x04, 0x0b, 0x08, 0x00, 0x09, 0x00, 0x00, 0x00
        /*0020*/ 	.byte	0x00, 0x00, 0x00, 0x00


//--------------------- .nv.info._Z9helloCudav    --------------------------
	.section	.nv.info._Z9helloCudav,"",@"SHT_CUDA_INFO"
	.sectionflags	@""
	.align	4


	//----- nvinfo : EIATTR_CUDA_API_VERSION
	.align		4
        /*0000*/ 	.byte	0x04, 0x37
        /*0002*/ 	.short	(.L_8 - .L_7)
.L_7:
        /*0004*/ 	.word	0x00000082


	//----- nvinfo : EIATTR_SPARSE_MMA_MASK
	.align		4
.L_8:
        /*0008*/ 	.byte	0x03, 0x50
        /*000a*/ 	.short	0x0000


	//----- nvinfo : EIATTR_MAXREG_COUNT
	.align		4
        /*000c*/ 	.byte	0x03, 0x1b
        /*000e*/ 	.short	0x00ff


	//----- nvinfo : EIATTR_EXTERNS
	.align		4
        /*0010*/ 	.byte	0x04, 0x0f
        /*0012*/ 	.short	(.L_10 - .L_9)


	//   ....[0]....
	.align		4
.L_9:
        /*0014*/ 	.word	index@(vprintf)


	//----- nvinfo : EIATTR_MERCURY_ISA_VERSION
	.align		4
.L_10:
        /*0018*/ 	.byte	0x03, 0x5f
        /*001a*/ 	.short	0x0101


	//----- nvinfo : EIATTR_VRC_CTA_INIT_COUNT
	.align		4
        /*001c*/ 	.byte	0x02, 0x4a
	.zero		1
	.zero		1


	//----- nvinfo : EIATTR_SYSCALL_OFFSETS
	.align		4
        /*0020*/ 	.byte	0x04, 0x46
        /*0022*/ 	.short	(.L_12 - .L_11)


	//   ....[0]....
.L_11:
        /*0024*/ 	.word	0x00000080


	//----- nvinfo : EIATTR_EXIT_INSTR_OFFSETS
	.align		4
.L_12:
        /*0028*/ 	.byte	0x04, 0x1c
        /*002a*/ 	.short	(.L_14 - .L_13)


	//   ....[0]....
.L_13:
        /*002c*/ 	.word	0x00000090


	//----- nvinfo : EIATTR_SW_WAR
	.align		4
.L_14:
        /*0030*/ 	.byte	0x04, 0x36
        /*0032*/ 	.short	(.L_16 - .L_15)
.L_15:
        /*0034*/ 	.word	0x00000008
.L_16:


//--------------------- .nv.callgraph             --------------------------
	.section	.nv.callgraph,"",@"SHT_CUDA_CALLGRAPH"
	.align	4
	.sectionentsize	8
	.align		4
        /*0000*/ 	.word	0x00000000
	.align		4
        /*0004*/ 	.word	0xffffffff
	.align		4
        /*0008*/ 	.word	index@(_Z9helloCudav)
	.align		4
        /*000c*/ 	.word	index@(vprintf)
	.align		4
        /*0010*/ 	.word	0x00000000
	.align		4
        /*0014*/ 	.word	0xfffffffe
	.align		4
        /*0018*/ 	.word	0x00000000
	.align		4
        /*001c*/ 	.word	0xfffffffd
	.align		4
        /*0020*/ 	.word	0x00000000
	.align		4
        /*0024*/ 	.word	0xfffffffc


//--------------------- .nv.constant4             --------------------------
	.section	.nv.constant4,"a",@progbits
	.align	8
	.align		8
.nv.constant4:
        /*0000*/ 	.dword	vprintf
	.align		8
        /*0008*/ 	.dword	$str


//--------------------- .text._Z9helloCudav       --------------------------
	.section	.text._Z9helloCudav,"ax",@progbits
	.align	128
        .global         _Z9helloCudav
        .type           _Z9helloCudav,@function
        .size           _Z9helloCudav,(.L_x_2 - _Z9helloCudav)
        .other          _Z9helloCudav,@"STO_CUDA_ENTRY STV_DEFAULT"
_Z9helloCudav:
.text._Z9helloCudav:
[----:B------:R-:W0:Y:S01]  /*0000*/  LDC R1, c[0x0][0x37c] ;  /* 0x0000df00ff017b82 */ /* 0x000e220000000800 */
[----:B------:R-:W-:Y:S01]  /*0010*/  MOV R0, 0x0 ;  /* 0x0000000000007802 */ /* 0x000fe20000000f00 */
[----:B------:R-:W1:Y:S01]  /*0020*/  LDCU.64 UR4, c[0x4][0x8] ;  /* 0x01000100ff0477ac */ /* 0x000e620008000a00 */
[----:B------:R-:W-:-:S05]  /*0030*/  CS2R R6, SRZ ;  /* 0x0000000000067805 */ /* 0x000fca000001ff00 */
[----:B------:R2:W3:Y:S01]  /*0040*/  LDC.64 R2, c[0x4][R0] ;  /* 0x0100000000027b82 */ /* 0x0004e20000000a00 */
[----:B-1----:R-:W-:Y:S02]  /*0050*/  IMAD.U32 R4, RZ, RZ, UR4 ;  /* 0x00000004ff047e24 */ /* 0x002fe4000f8e00ff */
[----:B--2---:R-:W-:-:S07]  /*0060*/  IMAD.U32 R5, RZ, RZ, UR5 ;  /* 0x00000005ff057e24 */ /* 0x004fce000f8e00ff */
[----:B------:R-:W-:-:S07]  /*0070*/  LEPC R20, `(.L_x_0) ;  /* 0x000000001014794e */ /* 0x000fce0000000000 */
[----:B0--3--:R-:W-:Y:S05]  /*0080*/  CALL.ABS.NOINC R2 ;  /* 0x0000000002007343 */ /* 0x009fea0003c00000 */
.L_x_0:
[----:B------:R-:W-:Y:S05]  /*0090*/  EXIT ;  /* 0x000000000000794d */ /* 0x000fea0003800000 */
.L_x_1:
[----:B------:R-:W-:-:S00]  /*00a0*/  BRA `(.L_x_1) ;  /* 0xfffffffc00fc7947 */ /* 0x000fc0000383ffff */
[----:B------:R-:W-:-:S00]  /*00b0*/  NOP ;  /* 0x0000000000007918 */ /* 0x000fc00000000000 */
        /* <DEDUP_REMOVED lines=12> */
.L_x_2:


//--------------------- .nv.global.init           --------------------------
	.section	.nv.global.init,"aw",@progbits
.nv.global.init:
	.type		$str,@object
	.size		$str,(.L_0 - $str)
$str:
        /*0000*/ 	.byte	0x68, 0x65, 0x6c, 0x6c, 0x6f, 0x20, 0x47, 0x50, 0x55, 0x21, 0x0a, 0x00
.L_0:


//--------------------- .nv.shared.reserved.0     --------------------------
	.section	.nv.shared.reserved.0,"aw",@nobits
	.weak		__nv_reservedSMEM_offset_0_alias
	.size		__nv_reservedSMEM_offset_0_alias, 0, 64
	.other		__nv_reservedSMEM_offset_0_alias,@"STO_CUDA_RESERVED_SHARED STV_DEFAULT"
__nv_reservedSMEM_offset_0_alias:
	.zero		0
	.zero		64


//--------------------- .nv.constant0._Z9helloCudav --------------------------
	.section	.nv.constant0._Z9helloCudav,"a",@progbits
	.sectionflags	@""
	.align	4
.nv.constant0._Z9helloCudav:
	.zero		896


//--------------------- SYMBOLS --------------------------

	.type		.nv.reservedSmem.offset0,@object
	.size		.nv.reservedSmem.offset0,0x4
	.type		vprintf,@function
